	.headerflags	@"EF_CUDA_TEXMODE_UNIFIED EF_CUDA_64BIT_ADDRESS EF_CUDA_ACCELERATORS EF_CUDA_SM90 EF_CUDA_VIRTUAL_SM(EF_CUDA_SM90)"
	.elftype	@"ET_EXEC"


//--------------------- .nv.info                  --------------------------
	.section	.nv.info,"",@"SHT_CUDA_INFO"
	.align	4


	//----- nvinfo : EIATTR_REGCOUNT
	.align		4
        /*0000*/ 	.byte	0x04, 0x2f
        /*0002*/ 	.short	(.L_1 - .L_0)
	.align		4
.L_0:
        /*0004*/ 	.word	index@(triton_poi_fused__to_copy_6)
        /*0008*/ 	.word	0x0000000a


	//----- nvinfo : EIATTR_MIN_STACK_SIZE
	.align		4
.L_1:
        /*000c*/ 	.byte	0x04, 0x12
        /*000e*/ 	.short	(.L_3 - .L_2)
	.align		4
.L_2:
        /*0010*/ 	.word	index@(triton_poi_fused__to_copy_6)
        /*0014*/ 	.word	0x00000000


	//----- nvinfo : EIATTR_FRAME_SIZE
	.align		4
.L_3:
        /*0018*/ 	.byte	0x04, 0x11
        /*001a*/ 	.short	(.L_5 - .L_4)
	.align		4
.L_4:
        /*001c*/ 	.word	index@(triton_poi_fused__to_copy_6)
        /*0020*/ 	.word	0x00000000


	//----- nvinfo : EIATTR_MIN_STACK_SIZE
	.align		4
.L_5:
        /*0024*/ 	.byte	0x04, 0x12
        /*0026*/ 	.short	(.L_7 - .L_6)
	.align		4
.L_6:
        /*0028*/ 	.word	index@(triton_poi_fused__to_copy_6)
        /*002c*/ 	.word	0x00000000
.L_7:


//--------------------- .nv.info.triton_poi_fused__to_copy_6 --------------------------
	.section	.nv.info.triton_poi_fused__to_copy_6,"",@"SHT_CUDA_INFO"
	.sectionflags	@""
	.align	4


	//----- nvinfo : EIATTR_CUDA_API_VERSION
	.align		4
        /*0000*/ 	.byte	0x04, 0x37
        /*0002*/ 	.short	(.L_9 - .L_8)
.L_8:
        /*0004*/ 	.word	0x0000007c


	//----- nvinfo : EIATTR_KPARAM_INFO
	.align		4
.L_9:
        /*0008*/ 	.byte	0x04, 0x17
        /*000a*/ 	.short	(.L_11 - .L_10)
.L_10:
        /*000c*/ 	.word	0x00000000
        /*0010*/ 	.short	0x0001
        /*0012*/ 	.short	0x0008
        /*0014*/ 	.byte	0x00, 0xf0, 0x11, 0x00


	//----- nvinfo : EIATTR_KPARAM_INFO
	.align		4
.L_11:
        /*0018*/ 	.byte	0x04, 0x17
        /*001a*/ 	.short	(.L_13 - .L_12)
.L_12:
        /*001c*/ 	.word	0x00000000
        /*0020*/ 	.short	0x0000
        /*0022*/ 	.short	0x0000
        /*0024*/ 	.byte	0x00, 0xf4, 0x21, 0x00


	//----- nvinfo : EIATTR_SPARSE_MMA_MASK
	.align		4
.L_13:
        /*0028*/ 	.byte	0x03, 0x50
        /*002a*/ 	.short	0x0000


	//----- nvinfo : EIATTR_MAXREG_COUNT
	.align		4
        /*002c*/ 	.byte	0x03, 0x1b
        /*002e*/ 	.short	0x00ff


	//----- nvinfo : EIATTR_EXIT_INSTR_OFFSETS
	.align		4
        /*0030*/ 	.byte	0x04, 0x1c
        /*0032*/ 	.short	(.L_15 - .L_14)


	//   ....[0]....
.L_14:
        /*0034*/ 	.word	0x00000140


	//   ....[1]....
        /*0038*/ 	.word	0x00000170


	//----- nvinfo : EIATTR_REQNTID
	.align		4
.L_15:
        /*003c*/ 	.byte	0x04, 0x10
        /*003e*/ 	.short	(.L_17 - .L_16)
.L_16:
        /*0040*/ 	.word	0x00000020
        /*0044*/ 	.word	0x00000001
        /*0048*/ 	.word	0x00000001


	//----- nvinfo : EIATTR_CBANK_PARAM_SIZE
	.align		4
.L_17:
        /*004c*/ 	.byte	0x03, 0x19
        /*004e*/ 	.short	0x000c


	//----- nvinfo : EIATTR_PARAM_CBANK
	.align		4
        /*0050*/ 	.byte	0x04, 0x0a
        /*0052*/ 	.short	(.L_19 - .L_18)
	.align		4
.L_18:
        /*0054*/ 	.word	index@(.nv.constant0.triton_poi_fused__to_copy_6)
        /*0058*/ 	.short	0x0210
        /*005a*/ 	.short	0x000c


	//----- nvinfo : EIATTR_SW_WAR
	.align		4
.L_19:
        /*005c*/ 	.byte	0x04, 0x36
        /*005e*/ 	.short	(.L_21 - .L_20)
.L_20:
        /*0060*/ 	.word	0x00000008
.L_21:


//--------------------- .nv.callgraph             --------------------------
	.section	.nv.callgraph,"",@"SHT_CUDA_CALLGRAPH"
	.align	4
	.sectionentsize	8
	.align		4
        /*0000*/ 	.word	0x00000000
	.align		4
        /*0004*/ 	.word	0xffffffff
	.align		4
        /*0008*/ 	.word	0x00000000
	.align		4
        /*000c*/ 	.word	0xfffffffe
	.align		4
        /*0010*/ 	.word	0x00000000
	.align		4
        /*0014*/ 	.word	0xfffffffd
	.align		4
        /*0018*/ 	.word	0x00000000
	.align		4
        /*001c*/ 	.word	0xfffffffc


//--------------------- .text.triton_poi_fused__to_copy_6 --------------------------
	.section	.text.triton_poi_fused__to_copy_6,"ax",@progbits
	.align	128
        .global         triton_poi_fused__to_copy_6
        .type           triton_poi_fused__to_copy_6,@function
        .size           triton_poi_fused__to_copy_6,(.L_x_1 - triton_poi_fused__to_copy_6)
        .other          triton_poi_fused__to_copy_6,@"STO_CUDA_ENTRY STV_DEFAULT"
triton_poi_fused__to_copy_6:
.text.triton_poi_fused__to_copy_6:
[----:B------:R-:W0:Y:S02]  /*0000*/  LDC R1, c[0x0][0x28] ;  /* 0x00000a00ff017b82 */ /* 0x000e240000000800 */
[----:B------:R-:W1:Y:S01]  /*0010*/  S2R R0, SR_TID.X ;  /* 0x0000000000007919 */ /* 0x000e620000002100 */
[----:B------:R-:W2:Y:S01]  /*0020*/  S2R R5, SR_CTAID.X ;  /* 0x0000000000057919 */ /* 0x000ea20000002500 */
[----:B-1----:R-:W-:-:S05]  /*0030*/  IMAD.SHL.U32 R0, R0, 0x2, RZ ;  /* 0x0000000200007824 */ /* 0x002fca00078e00ff */
[----:B------:R-:W-:-:S05]  /*0040*/  LOP3.LUT R0, R0, 0x3e, RZ, 0xc0, !PT ;  /* 0x0000003e00007812 */ /* 0x000fca00078ec0ff */
[----:B--2---:R-:W-:-:S04]  /*0050*/  IMAD R5, R5, 0x40, R0 ;  /* 0x0000004005057824 */ /* 0x004fc800078e0200 */
[C---:B------:R-:W-:Y:S01]  /*0060*/  VIADD R0, R5.reuse, 0x1 ;  /* 0x0000000105007836 */ /* 0x040fe20000000000 */
[----:B------:R-:W-:Y:S02]  /*0070*/  I2FP.F32.S32 R2, R5 ;  /* 0x0000000500027245 */ /* 0x000fe40000201400 */
[----:B------:R-:W-:Y:S02]  /*0080*/  ISETP.GE.AND P0, PT, R5, 0x40, PT ;  /* 0x000000400500780c */ /* 0x000fe40003f06270 */
[----:B------:R-:W-:Y:S01]  /*0090*/  I2FP.F32.S32 R0, R0 ;  /* 0x0000000000007245 */ /* 0x000fe20000201400 */
[----:B------:R-:W-:Y:S02]  /*00a0*/  FMUL R4, R2, 0.23809523880481719971 ;  /* 0x3e73cf3d02047820 */ /* 0x000fe40000400000 */
[----:B------:R-:W1:Y:S02]  /*00b0*/  LDC.64 R2, c[0x0][0x210] ;  /* 0x00008400ff027b82 */ /* 0x000e640000000a00 */
[----:B------:R-:W-:Y:S01]  /*00c0*/  FMUL R0, R0, 0.23809523880481719971 ;  /* 0x3e73cf3d00007820 */ /* 0x000fe20000400000 */
[----:B------:R-:W-:-:S04]  /*00d0*/  FMNMX R4, RZ, R4, !PT ;  /* 0x00000004ff047209 */ /* 0x000fc80007800000 */
[----:B------:R-:W-:Y:S02]  /*00e0*/  FMNMX R0, RZ, R0, !PT ;  /* 0x00000000ff007209 */ /* 0x000fe40007800000 */
[----:B------:R-:W2:Y:S08]  /*00f0*/  F2I.TRUNC.NTZ R4, R4 ;  /* 0x0000000400047305 */ /* 0x000eb0000020f100 */
[----:B------:R-:W3:Y:S01]  /*0100*/  F2I.TRUNC.NTZ R6, R0 ;  /* 0x0000000000067305 */ /* 0x000ee2000020f100 */
[----:B-1----:R-:W-:Y:S01]  /*0110*/  IMAD.WIDE R2, R5, 0x8, R2 ;  /* 0x0000000805027825 */ /* 0x002fe200078e0202 */
[----:B--2---:R-:W-:-:S02]  /*0120*/  SHF.R.S32.HI R5, RZ, 0x1f, R4 ;  /* 0x0000001fff057819 */ /* 0x004fc40000011404 */
[----:B---3--:R-:W-:Y:S01]  /*0130*/  SHF.R.S32.HI R7, RZ, 0x1f, R6 ;  /* 0x0000001fff077819 */ /* 0x008fe20000011406 */
[----:B------:R-:W-:Y:S06]  /*0140*/  @P0 EXIT ;  /* 0x000000000000094d */ /* 0x000fec0003800000 */
[----:B------:R-:W-:Y:S02]  /*0150*/  ULDC.64 UR4, c[0x0][0x208] ;  /* 0x0000820000047ab9 */ /* 0x000fe40000000a00 */
[----:B------:R-:W-:Y:S01]  /*0160*/  STG.E.128 desc[UR4][R2.64], R4 ;  /* 0x0000000402007986 */ /* 0x000fe2000c101d04 */
[----:B------:R-:W-:Y:S05]  /*0170*/  EXIT ;  /* 0x000000000000794d */ /* 0x000fea0003800000 */
.L_x_0:
[----:B------:R-:W-:-:S00]  /*0180*/  BRA `(.L_x_0) ;  /* 0xfffffffc00fc7947 */ /* 0x000fc0000383ffff */
[----:B------:R-:W-:-:S00]  /*0190*/  NOP ;  /* 0x0000000000007918 */ /* 0x000fc00000000000 */
        /* <DEDUP_REMOVED lines=14> */
.L_x_1:


//--------------------- .nv.constant0.triton_poi_fused__to_copy_6 --------------------------
	.section	.nv.constant0.triton_poi_fused__to_copy_6,"a",@progbits
	.sectionflags	@""
	.align	4
.nv.constant0.triton_poi_fused__to_copy_6:
	.zero		540
